//
// Generated by NVIDIA NVVM Compiler
//
// Compiler Build ID: CL-36424714
// Cuda compilation tools, release 13.0, V13.0.88
// Based on NVVM 20.0.0
//

.version 9.0
.target sm_100
.address_size 64

	// .globl	_Z9init_lineiPfS_

.visible .entry _Z9init_lineiPfS_(
	.param .u32 _Z9init_lineiPfS__param_0,
	.param .u64 .ptr .align 1 _Z9init_lineiPfS__param_1,
	.param .u64 .ptr .align 1 _Z9init_lineiPfS__param_2
)
{
	.reg .b32 	%r<8>;
	.reg .b32 	%f<6>;
	.reg .b64 	%rd<8>;
	.reg .b64 	%fd<3>;

	ld.param.u32 	%r1, [_Z9init_lineiPfS__param_0];
	ld.param.u64 	%rd1, [_Z9init_lineiPfS__param_1];
	ld.param.u64 	%rd2, [_Z9init_lineiPfS__param_2];
	cvta.to.global.u64 	%rd3, %rd2;
	cvta.to.global.u64 	%rd4, %rd1;
	mov.u32 	%r2, %ctaid.x;
	shl.b32 	%r3, %r2, 10;
	mov.u32 	%r4, %tid.x;
	or.b32  	%r5, %r4, %r3;
	add.s32 	%r6, %r5, 1;
	cvt.rn.f32.s32 	%f1, %r5;
	add.s32 	%r7, %r1, -1;
	cvt.rn.f32.s32 	%f2, %r7;
	div.rn.f32 	%f3, %f1, %f2;
	cvt.f64.f32 	%fd1, %f3;
	mul.f64 	%fd2, %fd1, 0d401921FB53C8D4F1;
	cvt.rn.f32.f64 	%f4, %fd2;
	sin.approx.f32 	%f5, %f4;
	mul.wide.s32 	%rd5, %r6, 4;
	add.s64 	%rd6, %rd4, %rd5;
	st.global.f32 	[%rd6], %f5;
	add.s64 	%rd7, %rd3, %rd5;
	st.global.f32 	[%rd7], %f5;
	ret;

}
	// .globl	_Z5mergeiiPf
.visible .entry _Z5mergeiiPf(
	.param .u32 _Z5mergeiiPf_param_0,
	.param .u32 _Z5mergeiiPf_param_1,
	.param .u64 .ptr .align 1 _Z5mergeiiPf_param_2
)
{
	.reg .pred 	%p<10>;
	.reg .b32 	%r<19>;
	.reg .b32 	%f<37>;
	.reg .b64 	%rd<5>;
	.reg .b64 	%fd<32>;

	ld.param.u32 	%r9, [_Z5mergeiiPf_param_0];
	ld.param.u32 	%r10, [_Z5mergeiiPf_param_1];
	ld.param.u64 	%rd1, [_Z5mergeiiPf_param_2];
	mov.u32 	%r11, %ctaid.x;
	shl.b32 	%r12, %r11, 10;
	mov.u32 	%r13, %tid.x;
	or.b32  	%r14, %r13, %r12;
	add.s32 	%r1, %r14, 1;
	cvt.rn.f32.s32 	%f16, %r14;
	add.s32 	%r15, %r9, -1;
	cvt.rn.f32.s32 	%f17, %r15;
	div.rn.f32 	%f18, %f16, %f17;
	cvt.f64.f32 	%fd5, %f18;
	mul.f64 	%fd6, %fd5, 0d401921FB53C8D4F1;
	cvt.rn.f32.f64 	%f19, %fd6;
	sin.approx.f32 	%f33, %f19;
	setp.gt.s32 	%p2, %r1, %r9;
	@%p2 bra 	$L__BB1_19;
	setp.lt.s32 	%p3, %r10, 1;
	@%p3 bra 	$L__BB1_18;
	setp.eq.s32 	%p4, %r1, 1;
	setp.eq.s32 	%p5, %r1, %r9;
	or.pred  	%p1, %p4, %p5;
	and.b32  	%r2, %r10, 3;
	setp.lt.u32 	%p6, %r10, 4;
	mov.f32 	%f27, %f33;
	@%p6 bra 	$L__BB1_13;
	and.b32  	%r16, %r10, 2147483644;
	neg.s32 	%r17, %r16;
	mov.f32 	%f27, %f33;
$L__BB1_4:
	mov.f64 	%fd30, 0d0000000000000000;
	@%p1 bra 	$L__BB1_6;
	cvt.f64.f32 	%fd8, %f33;
	add.f64 	%fd9, %fd8, %fd8;
	cvt.f64.f32 	%fd10, %f27;
	sub.f64 	%fd11, %fd9, %fd10;
	fma.rn.f64 	%fd12, %fd8, 0dBFC70A3D80000000, %fd11;
	cvt.rn.f32.f64 	%f21, %fd12;
	cvt.f64.f32 	%fd30, %f21;
$L__BB1_6:
	mov.f64 	%fd31, 0d0000000000000000;
	@%p1 bra 	$L__BB1_8;
	add.f64 	%fd14, %fd30, %fd30;
	cvt.f64.f32 	%fd15, %f33;
	sub.f64 	%fd16, %fd14, %fd15;
	fma.rn.f64 	%fd17, %fd30, 0dBFC70A3D80000000, %fd16;
	cvt.rn.f32.f64 	%f22, %fd17;
	cvt.f64.f32 	%fd31, %f22;
$L__BB1_8:
	mov.f32 	%f27, 0f00000000;
	@%p1 bra 	$L__BB1_10;
	add.f64 	%fd18, %fd31, %fd31;
	sub.f64 	%fd19, %fd18, %fd30;
	fma.rn.f64 	%fd20, %fd31, 0dBFC70A3D80000000, %fd19;
	cvt.rn.f32.f64 	%f27, %fd20;
$L__BB1_10:
	mov.f32 	%f33, 0f00000000;
	@%p1 bra 	$L__BB1_12;
	cvt.f64.f32 	%fd21, %f27;
	add.f64 	%fd22, %fd21, %fd21;
	sub.f64 	%fd23, %fd22, %fd31;
	fma.rn.f64 	%fd24, %fd21, 0dBFC70A3D80000000, %fd23;
	cvt.rn.f32.f64 	%f33, %fd24;
$L__BB1_12:
	add.s32 	%r17, %r17, 4;
	setp.ne.s32 	%p7, %r17, 0;
	@%p7 bra 	$L__BB1_4;
$L__BB1_13:
	setp.eq.s32 	%p8, %r2, 0;
	@%p8 bra 	$L__BB1_18;
	neg.s32 	%r18, %r2;
$L__BB1_15:
	.pragma "nounroll";
	mov.f32 	%f11, %f33;
	mov.f32 	%f33, 0f00000000;
	@%p1 bra 	$L__BB1_17;
	cvt.f64.f32 	%fd25, %f11;
	add.f64 	%fd26, %fd25, %fd25;
	cvt.f64.f32 	%fd27, %f27;
	sub.f64 	%fd28, %fd26, %fd27;
	fma.rn.f64 	%fd29, %fd25, 0dBFC70A3D80000000, %fd28;
	cvt.rn.f32.f64 	%f33, %fd29;
$L__BB1_17:
	add.s32 	%r18, %r18, 1;
	setp.ne.s32 	%p9, %r18, 0;
	mov.f32 	%f27, %f11;
	@%p9 bra 	$L__BB1_15;
$L__BB1_18:
	cvta.to.global.u64 	%rd2, %rd1;
	mul.wide.s32 	%rd3, %r1, 4;
	add.s64 	%rd4, %rd2, %rd3;
	st.global.f32 	[%rd4], %f33;
$L__BB1_19:
	ret;

}


// ===== COMPILED SASS (sm_100) =====

	.target	sm_100

	.elftype	@"ET_EXEC"


//--------------------- .note.nv.tkinfo           --------------------------
	.section	.note.nv.tkinfo,"",@"SHT_NOTE"
	.sectionflags	@"SHF_NOTE_NV_TKINFO"
	.tkinfo
        /*0018*/ 	.word	0x00000002
        /*0030*/ 	.string	""
        /*0030*/ 	.string	"ptxas"
        /*0030*/ 	.string	"Cuda compilation tools, release 13.0, V13.0.88"
        /*0030*/ 	.string	"Build cuda_13.0.r13.0/compiler.36424714_0"
        /*0030*/ 	.string	"-arch sm_100 -m 64 "



//--------------------- .note.nv.cuinfo           --------------------------
	.section	.note.nv.cuinfo,"",@"SHT_NOTE"
	.sectionflags	@"SHF_NOTE_NV_CUINFO"
        /*0018*/ 	.short	0x0002
        /*001a*/ 	.short	0x0064
        /*001c*/ 	.short	0x0082
	.zero		2


//--------------------- .nv.info                  --------------------------
	.section	.nv.info,"",@"SHT_CUDA_INFO"
	.align	4


	//----- nvinfo : EIATTR_REGCOUNT
	.align		4
        /*0000*/ 	.byte	0x04, 0x2f
        /*0002*/ 	.short	(.L_1 - .L_0)
	.align		4
.L_0:
        /*0004*/ 	.word	index@(_Z9init_lineiPfS_)
        /*0008*/ 	.word	0x00000010


	//----- nvinfo : EIATTR_FRAME_SIZE
	.align		4
.L_1:
        /*000c*/ 	.byte	0x04, 0x11
        /*000e*/ 	.short	(.L_3 - .L_2)
	.align		4
.L_2:
        /*0010*/ 	.word	index@($__internal_1_$__cuda_sm3x_div_rn_noftz_f32_slowpath)
        /*0014*/ 	.word	0x00000000


	//----- nvinfo : EIATTR_FRAME_SIZE
	.align		4
.L_3:
        /*0018*/ 	.byte	0x04, 0x11
        /*001a*/ 	.short	(.L_5 - .L_4)
	.align		4
.L_4:
        /*001c*/ 	.word	index@(_Z9init_lineiPfS_)
        /*0020*/ 	.word	0x00000000


	//----- nvinfo : EIATTR_REGCOUNT
	.align		4
.L_5:
        /*0024*/ 	.byte	0x04, 0x2f
        /*0026*/ 	.short	(.L_7 - .L_6)
	.align		4
.L_6:
        /*0028*/ 	.word	index@(_Z5mergeiiPf)
        /*002c*/ 	.word	0x00000012


	//----- nvinfo : EIATTR_FRAME_SIZE
	.align		4
.L_7:
        /*0030*/ 	.byte	0x04, 0x11
        /*0032*/ 	.short	(.L_9 - .L_8)
	.align		4
.L_8:
        /*0034*/ 	.word	index@($__internal_0_$__cuda_sm3x_div_rn_noftz_f32_slowpath)
        /*0038*/ 	.word	0x00000000


	//----- nvinfo : EIATTR_FRAME_SIZE
	.align		4
.L_9:
        /*003c*/ 	.byte	0x04, 0x11
        /*003e*/ 	.short	(.L_11 - .L_10)
	.align		4
.L_10:
        /*0040*/ 	.word	index@(_Z5mergeiiPf)
        /*0044*/ 	.word	0x00000000


	//----- nvinfo : EIATTR_MIN_STACK_SIZE
	.align		4
.L_11:
        /*0048*/ 	.byte	0x04, 0x12
        /*004a*/ 	.short	(.L_13 - .L_12)
	.align		4
.L_12:
        /*004c*/ 	.word	index@(_Z5mergeiiPf)
        /*0050*/ 	.word	0x00000000


	//----- nvinfo : EIATTR_MIN_STACK_SIZE
	.align		4
.L_13:
        /*0054*/ 	.byte	0x04, 0x12
        /*0056*/ 	.short	(.L_15 - .L_14)
	.align		4
.L_14:
        /*0058*/ 	.word	index@(_Z9init_lineiPfS_)
        /*005c*/ 	.word	0x00000000
.L_15:


//--------------------- .nv.compat                --------------------------
	.section	.nv.compat,"",@"SHT_CUDA_COMPAT_INFO"
	.align	4
        /*0000*/ 	.byte	0x02, 0x09, 0x00, 0x00, 0x02, 0x02, 0x01, 0x00, 0x02, 0x05, 0x05, 0x00, 0x03, 0x07, 0x01, 0x01
        /*0010*/ 	.byte	0x02, 0x03, 0x00, 0x00, 0x02, 0x06, 0x01, 0x00, 0x04, 0x0b, 0x08, 0x00, 0x01, 0x00, 0x00, 0x00
        /*0020*/ 	.byte	0x00, 0x00, 0x00, 0x00


//--------------------- .nv.info._Z5mergeiiPf     --------------------------
	.section	.nv.info._Z5mergeiiPf,"",@"SHT_CUDA_INFO"
	.sectionflags	@""
	.align	4


	//----- nvinfo : EIATTR_CUDA_API_VERSION
	.align		4
        /*0000*/ 	.byte	0x04, 0x37
        /*0002*/ 	.short	(.L_17 - .L_16)
.L_16:
        /*0004*/ 	.word	0x00000082


	//----- nvinfo : EIATTR_KPARAM_INFO
	.align		4
.L_17:
        /*0008*/ 	.byte	0x04, 0x17
        /*000a*/ 	.short	(.L_19 - .L_18)
.L_18:
        /*000c*/ 	.word	0x00000000
        /*0010*/ 	.short	0x0002
        /*0012*/ 	.short	0x0008
        /*0014*/ 	.byte	0x00, 0xf5, 0x21, 0x00


	//----- nvinfo : EIATTR_KPARAM_INFO
	.align		4
.L_19:
        /*0018*/ 	.byte	0x04, 0x17
        /*001a*/ 	.short	(.L_21 - .L_20)
.L_20:
        /*001c*/ 	.word	0x00000000
        /*0020*/ 	.short	0x0001
        /*0022*/ 	.short	0x0004
        /*0024*/ 	.byte	0x00, 0xf0, 0x11, 0x00


	//----- nvinfo : EIATTR_KPARAM_INFO
	.align		4
.L_21:
        /*0028*/ 	.byte	0x04, 0x17
        /*002a*/ 	.short	(.L_23 - .L_22)
.L_22:
        /*002c*/ 	.word	0x00000000
        /*0030*/ 	.short	0x0000
        /*0032*/ 	.short	0x0000
        /*0034*/ 	.byte	0x00, 0xf0, 0x11, 0x00


	//----- nvinfo : EIATTR_SPARSE_MMA_MASK
	.align		4
.L_23:
        /*0038*/ 	.byte	0x03, 0x50
        /*003a*/ 	.short	0x0000


	//----- nvinfo : EIATTR_MAXREG_COUNT
	.align		4
        /*003c*/ 	.byte	0x03, 0x1b
        /*003e*/ 	.short	0x00ff


	//----- nvinfo : EIATTR_MERCURY_ISA_VERSION
	.align		4
        /*0040*/ 	.byte	0x03, 0x5f
        /*0042*/ 	.short	0x0101


	//----- nvinfo : EIATTR_VRC_CTA_INIT_COUNT
	.align		4
        /*0044*/ 	.byte	0x02, 0x4a
	.zero		1
	.zero		1


	//----- nvinfo : EIATTR_EXIT_INSTR_OFFSETS
	.align		4
        /*0048*/ 	.byte	0x04, 0x1c
        /*004a*/ 	.short	(.L_25 - .L_24)


	//   ....[0]....
.L_24:
        /*004c*/ 	.word	0x000001d0


	//   ....[1]....
        /*0050*/ 	.word	0x00000670


	//----- nvinfo : EIATTR_CRS_STACK_SIZE
	.align		4
.L_25:
        /*0054*/ 	.byte	0x04, 0x1e
        /*0056*/ 	.short	(.L_27 - .L_26)
.L_26:
        /*0058*/ 	.word	0x00000000


	//----- nvinfo : EIATTR_CBANK_PARAM_SIZE
	.align		4
.L_27:
        /*005c*/ 	.byte	0x03, 0x19
        /*005e*/ 	.short	0x0010


	//----- nvinfo : EIATTR_PARAM_CBANK
	.align		4
        /*0060*/ 	.byte	0x04, 0x0a
        /*0062*/ 	.short	(.L_29 - .L_28)
	.align		4
.L_28:
        /*0064*/ 	.word	index@(.nv.constant0._Z5mergeiiPf)
        /*0068*/ 	.short	0x0380
        /*006a*/ 	.short	0x0010


	//----- nvinfo : EIATTR_SW_WAR
	.align		4
.L_29:
        /*006c*/ 	.byte	0x04, 0x36
        /*006e*/ 	.short	(.L_31 - .L_30)
.L_30:
        /*0070*/ 	.word	0x00000008
.L_31:


//--------------------- .nv.info._Z9init_lineiPfS_ --------------------------
	.section	.nv.info._Z9init_lineiPfS_,"",@"SHT_CUDA_INFO"
	.sectionflags	@""
	.align	4


	//----- nvinfo : EIATTR_CUDA_API_VERSION
	.align		4
        /*0000*/ 	.byte	0x04, 0x37
        /*0002*/ 	.short	(.L_33 - .L_32)
.L_32:
        /*0004*/ 	.word	0x00000082


	//----- nvinfo : EIATTR_KPARAM_INFO
	.align		4
.L_33:
        /*0008*/ 	.byte	0x04, 0x17
        /*000a*/ 	.short	(.L_35 - .L_34)
.L_34:
        /*000c*/ 	.word	0x00000000
        /*0010*/ 	.short	0x0002
        /*0012*/ 	.short	0x0010
        /*0014*/ 	.byte	0x00, 0xf5, 0x21, 0x00


	//----- nvinfo : EIATTR_KPARAM_INFO
	.align		4
.L_35:
        /*0018*/ 	.byte	0x04, 0x17
        /*001a*/ 	.short	(.L_37 - .L_36)
.L_36:
        /*001c*/ 	.word	0x00000000
        /*0020*/ 	.short	0x0001
        /*0022*/ 	.short	0x0008
        /*0024*/ 	.byte	0x00, 0xf5, 0x21, 0x00


	//----- nvinfo : EIATTR_KPARAM_INFO
	.align		4
.L_37:
        /*0028*/ 	.byte	0x04, 0x17
        /*002a*/ 	.short	(.L_39 - .L_38)
.L_38:
        /*002c*/ 	.word	0x00000000
        /*0030*/ 	.short	0x0000
        /*0032*/ 	.short	0x0000
        /*0034*/ 	.byte	0x00, 0xf0, 0x11, 0x00


	//----- nvinfo : EIATTR_SPARSE_MMA_MASK
	.align		4
.L_39:
        /*0038*/ 	.byte	0x03, 0x50
        /*003a*/ 	.short	0x0000


	//----- nvinfo : EIATTR_MAXREG_COUNT
	.align		4
        /*003c*/ 	.byte	0x03, 0x1b
        /*003e*/ 	.short	0x00ff


	//----- nvinfo : EIATTR_MERCURY_ISA_VERSION
	.align		4
        /*0040*/ 	.byte	0x03, 0x5f
        /*0042*/ 	.short	0x0101


	//----- nvinfo : EIATTR_VRC_CTA_INIT_COUNT
	.align		4
        /*0044*/ 	.byte	0x02, 0x4a
	.zero		1
	.zero		1


	//----- nvinfo : EIATTR_EXIT_INSTR_OFFSETS
	.align		4
        /*0048*/ 	.byte	0x04, 0x1c
        /*004a*/ 	.short	(.L_41 - .L_40)


	//   ....[0]....
.L_40:
        /*004c*/ 	.word	0x00000250


	//----- nvinfo : EIATTR_CRS_STACK_SIZE
	.align		4
.L_41:
        /*0050*/ 	.byte	0x04, 0x1e
        /*0052*/ 	.short	(.L_43 - .L_42)
.L_42:
        /*0054*/ 	.word	0x00000000


	//----- nvinfo : EIATTR_CBANK_PARAM_SIZE
	.align		4
.L_43:
        /*0058*/ 	.byte	0x03, 0x19
        /*005a*/ 	.short	0x0018


	//----- nvinfo : EIATTR_PARAM_CBANK
	.align		4
        /*005c*/ 	.byte	0x04, 0x0a
        /*005e*/ 	.short	(.L_45 - .L_44)
	.align		4
.L_44:
        /*0060*/ 	.word	index@(.nv.constant0._Z9init_lineiPfS_)
        /*0064*/ 	.short	0x0380
        /*0066*/ 	.short	0x0018


	//----- nvinfo : EIATTR_SW_WAR
	.align		4
.L_45:
        /*0068*/ 	.byte	0x04, 0x36
        /*006a*/ 	.short	(.L_47 - .L_46)
.L_46:
        /*006c*/ 	.word	0x00000008
.L_47:


//--------------------- .nv.callgraph             --------------------------
	.section	.nv.callgraph,"",@"SHT_CUDA_CALLGRAPH"
	.align	4
	.sectionentsize	8
	.align		4
        /*0000*/ 	.word	0x00000000
	.align		4
        /*0004*/ 	.word	0xffffffff
	.align		4
        /*0008*/ 	.word	0x00000000
	.align		4
        /*000c*/ 	.word	0xfffffffe
	.align		4
        /*0010*/ 	.word	0x00000000
	.align		4
        /*0014*/ 	.word	0xfffffffd
	.align		4
        /*0018*/ 	.word	0x00000000
	.align		4
        /*001c*/ 	.word	0xfffffffc


//--------------------- .text._Z5mergeiiPf        --------------------------
	.section	.text._Z5mergeiiPf,"ax",@progbits
	.align	128
        .global         _Z5mergeiiPf
        .type           _Z5mergeiiPf,@function
        .size           _Z5mergeiiPf,(.L_x_32 - _Z5mergeiiPf)
        .other          _Z5mergeiiPf,@"STO_CUDA_ENTRY STV_DEFAULT"
_Z5mergeiiPf:
.text._Z5mergeiiPf:
[----:B------:R-:W-:Y:S01]  /*0000*/  LDC R1, c[0x0][0x37c] ;  /* 0x0000df00ff017b82 */ /* 0x000fe20000000800 */
[----:B------:R-:W0:Y:S01]  /*0010*/  LDCU UR4, c[0x0][0x380] ;  /* 0x00007000ff0477ac */ /* 0x000e220008000800 */
[----:B------:R-:W1:Y:S06]  /*0020*/  S2R R2, SR_TID.X ;  /* 0x0000000000027919 */ /* 0x000e6c0000002100 */
[----:B------:R-:W2:Y:S01]  /*0030*/  S2UR UR5, SR_CTAID.X ;  /* 0x00000000000579c3 */ /* 0x000ea20000002500 */
[----:B------:R-:W-:Y:S01]  /*0040*/  BSSY.RECONVERGENT B0, `(.L_x_0) ;  /* 0x0000012000007945 */ /* 0x000fe20003800200 */
[----:B0-----:R-:W-:-:S06]  /*0050*/  UIADD3 UR4, UPT, UPT, UR4, -0x1, URZ ;  /* 0xffffffff04047890 */ /* 0x001fcc000fffe0ff */
[----:B------:R-:W-:Y:S01]  /*0060*/  I2FP.F32.S32 R3, UR4 ;  /* 0x0000000400037c45 */ /* 0x000fe20008201400 */
[----:B--2---:R-:W-:-:S03]  /*0070*/  USHF.L.U32 UR4, UR5, 0xa, URZ ;  /* 0x0000000a05047899 */ /* 0x004fc600080006ff */
[----:B------:R-:W0:Y:S03]  /*0080*/  MUFU.RCP R4, R3 ;  /* 0x0000000300047308 */ /* 0x000e260000001000 */
[----:B-1----:R-:W-:-:S04]  /*0090*/  LOP3.LUT R2, R2, UR4, RZ, 0xfc, !PT ;  /* 0x0000000402027c12 */ /* 0x002fc8000f8efcff */
[----:B------:R-:W-:Y:S01]  /*00a0*/  I2FP.F32.S32 R0, R2 ;  /* 0x0000000200007245 */ /* 0x000fe20000201400 */
[----:B------:R-:W-:-:S03]  /*00b0*/  VIADD R2, R2, 0x1 ;  /* 0x0000000102027836 */ /* 0x000fc60000000000 */
[----:B------:R-:W1:Y:S01]  /*00c0*/  FCHK P0, R0, R3 ;  /* 0x0000000300007302 */ /* 0x000e620000000000 */
[----:B0-----:R-:W-:-:S04]  /*00d0*/  FFMA R5, -R3, R4, 1 ;  /* 0x3f80000003057423 */ /* 0x001fc80000000104 */
[----:B------:R-:W-:-:S04]  /*00e0*/  FFMA R5, R4, R5, R4 ;  /* 0x0000000504057223 */ /* 0x000fc80000000004 */
[----:B------:R-:W-:-:S04]  /*00f0*/  FFMA R4, R0, R5, RZ ;  /* 0x0000000500047223 */ /* 0x000fc800000000ff */
[----:B------:R-:W-:-:S04]  /*0100*/  FFMA R6, -R3, R4, R0 ;  /* 0x0000000403067223 */ /* 0x000fc80000000100 */
[----:B------:R-:W-:Y:S01]  /*0110*/  FFMA R6, R5, R6, R4 ;  /* 0x0000000605067223 */ /* 0x000fe20000000004 */
[----:B-1----:R-:W-:Y:S06]  /*0120*/  @!P0 BRA `(.L_x_1) ;  /* 0x00000000000c8947 */ /* 0x002fec0003800000 */
[----:B------:R-:W-:-:S07]  /*0130*/  MOV R4, 0x150 ;  /* 0x0000015000047802 */ /* 0x000fce0000000f00 */
[----:B------:R-:W-:Y:S05]  /*0140*/  CALL.REL.NOINC `($__internal_0_$__cuda_sm3x_div_rn_noftz_f32_slowpath) ;  /* 0x00000004004c7944 */ /* 0x000fea0003c00000 */
[----:B------:R-:W-:-:S07]  /*0150*/  IMAD.MOV.U32 R6, RZ, RZ, R0 ;  /* 0x000000ffff067224 */ /* 0x000fce00078e0000 */
.L_x_1:
[----:B------:R-:W-:Y:S05]  /*0160*/  BSYNC.RECONVERGENT B0 ;  /* 0x0000000000007941 */ /* 0x000fea0003800200 */
.L_x_0:
[----:B------:R-:W0:Y:S01]  /*0170*/  LDCU UR8, c[0x0][0x380] ;  /* 0x00007000ff0877ac */ /* 0x000e220008000800 */
[----:B------:R-:W1:Y:S01]  /*0180*/  F2F.F64.F32 R4, R6 ;  /* 0x0000000600047310 */ /* 0x000e620000201800 */
[----:B------:R-:W-:Y:S01]  /*0190*/  UMOV UR4, 0x53c8d4f1 ;  /* 0x53c8d4f100047882 */ /* 0x000fe20000000000 */
[----:B------:R-:W-:Y:S02]  /*01a0*/  UMOV UR5, 0x401921fb ;  /* 0x401921fb00057882 */ /* 0x000fe40000000000 */
[----:B-1----:R-:W-:Y:S01]  /*01b0*/  DMUL R4, R4, UR4 ;  /* 0x0000000404047c28 */ /* 0x002fe20008000000 */
[----:B0-----:R-:W-:-:S13]  /*01c0*/  ISETP.GT.AND P0, PT, R2, UR8, PT ;  /* 0x0000000802007c0c */ /* 0x001fda000bf04270 */
[----:B------:R-:W-:Y:S05]  /*01d0*/  @P0 EXIT ;  /* 0x000000000000094d */ /* 0x000fea0003800000 */
[----:B------:R-:W0:Y:S01]  /*01e0*/  F2F.F32.F64 R4, R4 ;  /* 0x0000000400047310 */ /* 0x000e220000301000 */
[----:B------:R-:W1:Y:S01]  /*01f0*/  LDCU UR5, c[0x0][0x384] ;  /* 0x00007080ff0577ac */ /* 0x000e620008000800 */
[----:B------:R-:W2:Y:S01]  /*0200*/  LDCU.64 UR6, c[0x0][0x358] ;  /* 0x00006b00ff0677ac */ /* 0x000ea20008000a00 */
[----:B0-----:R-:W-:Y:S01]  /*0210*/  FMUL.RZ R15, R4, 0.15915493667125701904 ;  /* 0x3e22f983040f7820 */ /* 0x001fe2000040c000 */
[----:B-1----:R-:W-:-:S05]  /*0220*/  UISETP.GE.AND UP0, UPT, UR5, 0x1, UPT ;  /* 0x000000010500788c */ /* 0x002fca000bf06270 */
[----:B------:R-:W0:Y:S04]  /*0230*/  MUFU.SIN R15, R15 ;  /* 0x0000000f000f7308 */ /* 0x000e280000000400 */
[----:B--2---:R-:W-:Y:S05]  /*0240*/  BRA.U !UP0, `(.L_x_2) ;  /* 0x0000000108fc7547 */ /* 0x004fea000b800000 */
[----:B------:R-:W-:Y:S01]  /*0250*/  UISETP.GE.U32.AND UP1, UPT, UR5, 0x4, UPT ;  /* 0x000000040500788c */ /* 0x000fe2000bf26070 */
[C---:B------:R-:W-:Y:S01]  /*0260*/  ISETP.NE.AND P0, PT, R2.reuse, UR8, PT ;  /* 0x0000000802007c0c */ /* 0x040fe2000bf05270 */
[----:B------:R-:W-:Y:S01]  /*0270*/  ULOP3.LUT UR4, UR5, 0x3, URZ, 0xc0, !UPT ;  /* 0x0000000305047892 */ /* 0x000fe2000f8ec0ff */
[----:B0-----:R-:W-:Y:S02]  /*0280*/  IMAD.MOV.U32 R0, RZ, RZ, R15 ;  /* 0x000000ffff007224 */ /* 0x001fe400078e000f */
[----:B------:R-:W-:Y:S01]  /*0290*/  ISETP.EQ.OR P0, PT, R2, 0x1, !P0 ;  /* 0x000000010200780c */ /* 0x000fe20004702670 */
[----:B------:R-:W-:-:S03]  /*02a0*/  UISETP.NE.AND UP0, UPT, UR4, URZ, UPT ;  /* 0x000000ff0400728c */ /* 0x000fc6000bf05270 */
[----:B------:R-:W-:Y:S09]  /*02b0*/  BRA.U !UP1, `(.L_x_3) ;  /* 0x0000000109a07547 */ /* 0x000ff2000b800000 */
[----:B------:R-:W-:Y:S01]  /*02c0*/  ULOP3.LUT UR5, UR5, 0x7ffffffc, URZ, 0xc0, !UPT ;  /* 0x7ffffffc05057892 */ /* 0x000fe2000f8ec0ff */
[----:B------:R-:W-:-:S03]  /*02d0*/  IMAD.MOV.U32 R0, RZ, RZ, R15 ;  /* 0x000000ffff007224 */ /* 0x000fc600078e000f */
[----:B------:R-:W-:-:S12]  /*02e0*/  UIADD3 UR5, UPT, UPT, -UR5, URZ, URZ ;  /* 0x000000ff05057290 */ /* 0x000fd8000fffe1ff */
.L_x_4:
[----:B01----:R-:W0:Y:S01]  /*02f0*/  @!P0 F2F.F64.F32 R4, R15 ;  /* 0x0000000f00048310 */ /* 0x003e220000201800 */
[----:B------:R-:W-:-:S04]  /*0300*/  UIADD3 UR5, UPT, UPT, UR5, 0x4, URZ ;  /* 0x0000000405057890 */ /* 0x000fc8000fffe0ff */
[----:B------:R-:W-:-:S03]  /*0310*/  UISETP.NE.AND UP1, UPT, UR5, URZ, UPT ;  /* 0x000000ff0500728c */ /* 0x000fc6000bf25270 */
[----:B------:R1:W2:Y:S01]  /*0320*/  @!P0 F2F.F64.F32 R8, R0 ;  /* 0x0000000000088310 */ /* 0x0002a20000201800 */
[----:B0-----:R-:W-:-:S07]  /*0330*/  @!P0 DADD R6, R4, R4 ;  /* 0x0000000004068229 */ /* 0x001fce0000000004 */
[----:B------:R0:W-:Y:S01]  /*0340*/  @!P0 F2F.F64.F32 R10, R15 ;  /* 0x0000000f000a8310 */ /* 0x0001e20000201800 */
[----:B-1----:R-:W-:Y:S01]  /*0350*/  IMAD.MOV.U32 R0, RZ, RZ, RZ ;  /* 0x000000ffff007224 */ /* 0x002fe200078e00ff */
[----:B--2---:R-:W-:Y:S01]  /*0360*/  @!P0 DADD R6, R6, -R8 ;  /* 0x0000000006068229 */ /* 0x004fe20000000808 */
[----:B0-----:R-:W-:Y:S02]  /*0370*/  IMAD.MOV.U32 R15, RZ, RZ, RZ ;  /* 0x000000ffff0f7224 */ /* 0x001fe400078e00ff */
[----:B------:R-:W-:Y:S02]  /*0380*/  @!P0 IMAD.MOV.U32 R8, RZ, RZ, -0x80000000 ;  /* 0x80000000ff088424 */ /* 0x000fe400078e00ff */
[----:B------:R-:W-:-:S06]  /*0390*/  @!P0 IMAD.MOV.U32 R9, RZ, RZ, 0x3fc70a3d ;  /* 0x3fc70a3dff098424 */ /* 0x000fcc00078e00ff */
[----:B------:R-:W-:Y:S01]  /*03a0*/  @!P0 DFMA R6, R4, -R8, R6 ;  /* 0x800000080406822b */ /* 0x000fe20000000006 */
[----:B------:R-:W-:-:S05]  /*03b0*/  CS2R R4, SRZ ;  /* 0x0000000000047805 */ /* 0x000fca000001ff00 */
[----:B------:R-:W0:Y:S08]  /*03c0*/  @!P0 F2F.F32.F64 R3, R6 ;  /* 0x0000000600038310 */ /* 0x000e300000301000 */
[----:B0-----:R-:W0:Y:S02]  /*03d0*/  @!P0 F2F.F64.F32 R4, R3 ;  /* 0x0000000300048310 */ /* 0x001e240000201800 */
[----:B0-----:R-:W-:-:S08]  /*03e0*/  @!P0 DADD R8, R4, R4 ;  /* 0x0000000004088229 */ /* 0x001fd00000000004 */
[----:B------:R-:W-:Y:S01]  /*03f0*/  @!P0 DADD R8, -R10, R8 ;  /* 0x000000000a088229 */ /* 0x000fe20000000108 */
[----:B------:R-:W-:Y:S02]  /*0400*/  @!P0 IMAD.MOV.U32 R10, RZ, RZ, -0x80000000 ;  /* 0x80000000ff0a8424 */ /* 0x000fe400078e00ff */
[----:B------:R-:W-:-:S06]  /*0410*/  @!P0 IMAD.MOV.U32 R11, RZ, RZ, 0x3fc70a3d ;  /* 0x3fc70a3dff0b8424 */ /* 0x000fcc00078e00ff */
[----:B------:R-:W-:Y:S01]  /*0420*/  @!P0 DFMA R10, R4, -R10, R8 ;  /* 0x8000000a040a822b */ /* 0x000fe20000000008 */
[----:B------:R-:W-:-:S09]  /*0430*/  CS2R R8, SRZ ;  /* 0x0000000000087805 */ /* 0x000fd2000001ff00 */
[----:B------:R-:W0:Y:S08]  /*0440*/  @!P0 F2F.F32.F64 R10, R10 ;  /* 0x0000000a000a8310 */ /* 0x000e300000301000 */
[----:B0-----:R-:W0:Y:S02]  /*0450*/  @!P0 F2F.F64.F32 R8, R10 ;  /* 0x0000000a00088310 */ /* 0x001e240000201800 */
[----:B0-----:R-:W-:-:S08]  /*0460*/  @!P0 DADD R6, R8, R8 ;  /* 0x0000000008068229 */ /* 0x001fd00000000008 */
[----:B------:R-:W-:Y:S01]  /*0470*/  @!P0 DADD R6, R6, -R4 ;  /* 0x0000000006068229 */ /* 0x000fe20000000804 */
[----:B------:R-:W-:Y:S02]  /*0480*/  @!P0 IMAD.MOV.U32 R4, RZ, RZ, -0x80000000 ;  /* 0x80000000ff048424 */ /* 0x000fe400078e00ff */
[----:B------:R-:W-:-:S06]  /*0490*/  @!P0 IMAD.MOV.U32 R5, RZ, RZ, 0x3fc70a3d ;  /* 0x3fc70a3dff058424 */ /* 0x000fcc00078e00ff */
[----:B------:R-:W-:-:S06]  /*04a0*/  @!P0 DFMA R6, R8, -R4, R6 ;  /* 0x800000040806822b */ /* 0x000fcc0000000006 */
[----:B------:R-:W0:Y:S08]  /*04b0*/  @!P0 F2F.F32.F64 R0, R6 ;  /* 0x0000000600008310 */ /* 0x000e300000301000 */
[----:B0-----:R-:W0:Y:S02]  /*04c0*/  @!P0 F2F.F64.F32 R4, R0 ;  /* 0x0000000000048310 */ /* 0x001e240000201800 */
[----:B0-----:R-:W-:-:S08]  /*04d0*/  @!P0 DADD R12, R4, R4 ;  /* 0x00000000040c8229 */ /* 0x001fd00000000004 */
[----:B------:R-:W-:Y:S01]  /*04e0*/  @!P0 DADD R12, R12, -R8 ;  /* 0x000000000c0c8229 */ /* 0x000fe20000000808 */
[----:B------:R-:W-:Y:S02]  /*04f0*/  @!P0 IMAD.MOV.U32 R8, RZ, RZ, -0x80000000 ;  /* 0x80000000ff088424 */ /* 0x000fe400078e00ff */
[----:B------:R-:W-:-:S06]  /*0500*/  @!P0 IMAD.MOV.U32 R9, RZ, RZ, 0x3fc70a3d ;  /* 0x3fc70a3dff098424 */ /* 0x000fcc00078e00ff */
[----:B------:R-:W-:-:S06]  /*0510*/  @!P0 DFMA R12, R4, -R8, R12 ;  /* 0x80000008040c822b */ /* 0x000fcc000000000c */
[----:B------:R0:W1:Y:S01]  /*0520*/  @!P0 F2F.F32.F64 R15, R12 ;  /* 0x0000000c000f8310 */ /* 0x0000620000301000 */
[----:B------:R-:W-:Y:S05]  /*0530*/  BRA.U UP1, `(.L_x_4) ;  /* 0xfffffffd016c7547 */ /* 0x000fea000b83ffff */
.L_x_3:
[----:B------:R-:W-:Y:S05]  /*0540*/  BRA.U !UP0, `(.L_x_2) ;  /* 0x00000001083c7547 */ /* 0x000fea000b800000 */
[----:B------:R-:W-:-:S12]  /*0550*/  UIADD3 UR4, UPT, UPT, -UR4, URZ, URZ ;  /* 0x000000ff04047290 */ /* 0x000fd8000fffe1ff */
.L_x_5:
[----:B-1-3--:R-:W-:Y:S01]  /*0560*/  IMAD.MOV.U32 R3, RZ, RZ, R15 ;  /* 0x000000ffff037224 */ /* 0x00afe200078e000f */
[----:B------:R1:W-:Y:S01]  /*0570*/  @!P0 F2F.F64.F32 R8, R0 ;  /* 0x0000000000088310 */ /* 0x0003e20000201800 */
[----:B------:R-:W-:Y:S01]  /*0580*/  IMAD.MOV.U32 R15, RZ, RZ, RZ ;  /* 0x000000ffff0f7224 */ /* 0x000fe200078e00ff */
[----:B------:R-:W-:-:S04]  /*0590*/  UIADD3 UR4, UPT, UPT, UR4, 0x1, URZ ;  /* 0x0000000104047890 */ /* 0x000fc8000fffe0ff */
[----:B------:R-:W-:Y:S02]  /*05a0*/  UISETP.NE.AND UP0, UPT, UR4, URZ, UPT ;  /* 0x000000ff0400728c */ /* 0x000fe4000bf05270 */
[----:B--2---:R-:W2:Y:S01]  /*05b0*/  @!P0 F2F.F64.F32 R4, R3 ;  /* 0x0000000300048310 */ /* 0x004ea20000201800 */
[----:B-1----:R-:W-:Y:S01]  /*05c0*/  MOV R0, R3 ;  /* 0x0000000300007202 */ /* 0x002fe20000000f00 */
[----:B--2---:R-:W-:-:S08]  /*05d0*/  @!P0 DADD R6, R4, R4 ;  /* 0x0000000004068229 */ /* 0x004fd00000000004 */
[----:B------:R-:W-:Y:S01]  /*05e0*/  @!P0 DADD R6, R6, -R8 ;  /* 0x0000000006068229 */ /* 0x000fe20000000808 */
[----:B------:R-:W-:Y:S02]  /*05f0*/  @!P0 IMAD.MOV.U32 R8, RZ, RZ, -0x80000000 ;  /* 0x80000000ff088424 */ /* 0x000fe400078e00ff */
[----:B------:R-:W-:-:S06]  /*0600*/  @!P0 IMAD.MOV.U32 R9, RZ, RZ, 0x3fc70a3d ;  /* 0x3fc70a3dff098424 */ /* 0x000fcc00078e00ff */
[----:B------:R-:W-:-:S06]  /*0610*/  @!P0 DFMA R6, R4, -R8, R6 ;  /* 0x800000080406822b */ /* 0x000fcc0000000006 */
[----:B------:R2:W3:Y:S01]  /*0620*/  @!P0 F2F.F32.F64 R15, R6 ;  /* 0x00000006000f8310 */ /* 0x0004e20000301000 */
[----:B------:R-:W-:Y:S05]  /*0630*/  BRA.U UP0, `(.L_x_5) ;  /* 0xfffffffd00c87547 */ /* 0x000fea000b83ffff */
.L_x_2:
[----:B------:R-:W4:Y:S02]  /*0640*/  LDC.64 R4, c[0x0][0x388] ;  /* 0x0000e200ff047b82 */ /* 0x000f240000000a00 */
[----:B----4-:R-:W-:-:S05]  /*0650*/  IMAD.WIDE R2, R2, 0x4, R4 ;  /* 0x0000000402027825 */ /* 0x010fca00078e0204 */
[----:B01-3--:R-:W-:Y:S01]  /*0660*/  STG.E desc[UR6][R2.64], R15 ;  /* 0x0000000f02007986 */ /* 0x00bfe2000c101906 */
[----:B------:R-:W-:Y:S05]  /*0670*/  EXIT ;  /* 0x000000000000794d */ /* 0x000fea0003800000 */
        .weak           $__internal_0_$__cuda_sm3x_div_rn_noftz_f32_slowpath
        .type           $__internal_0_$__cuda_sm3x_div_rn_noftz_f32_slowpath,@function
        .size           $__internal_0_$__cuda_sm3x_div_rn_noftz_f32_slowpath,(.L_x_32 - $__internal_0_$__cuda_sm3x_div_rn_noftz_f32_slowpath)
$__internal_0_$__cuda_sm3x_div_rn_noftz_f32_slowpath:
[--C-:B------:R-:W-:Y:S01]  /*0680*/  SHF.R.U32.HI R6, RZ, 0x17, R3.reuse ;  /* 0x00000017ff067819 */ /* 0x100fe20000011603 */
[----:B------:R-:W-:Y:S01]  /*0690*/  BSSY.RECONVERGENT B1, `(.L_x_6) ;  /* 0x0000064000017945 */ /* 0x000fe20003800200 */
[--C-:B------:R-:W-:Y:S01]  /*06a0*/  SHF.R.U32.HI R5, RZ, 0x17, R0.reuse ;  /* 0x00000017ff057819 */ /* 0x100fe20000011600 */
[----:B------:R-:W-:Y:S01]  /*06b0*/  IMAD.MOV.U32 R7, RZ, RZ, R0 ;  /* 0x000000ffff077224 */ /* 0x000fe200078e0000 */
[----:B------:R-:W-:Y:S01]  /*06c0*/  LOP3.LUT R6, R6, 0xff, RZ, 0xc0, !PT ;  /* 0x000000ff06067812 */ /* 0x000fe200078ec0ff */
[----:B------:R-:W-:Y:S01]  /*06d0*/  IMAD.MOV.U32 R8, RZ, RZ, R3 ;  /* 0x000000ffff087224 */ /* 0x000fe200078e0003 */
[----:B------:R-:W-:-:S03]  /*06e0*/  LOP3.LUT R5, R5, 0xff, RZ, 0xc0, !PT ;  /* 0x000000ff05057812 */ /* 0x000fc600078ec0ff */
[----:B------:R-:W-:Y:S02]  /*06f0*/  VIADD R11, R6, 0xffffffff ;  /* 0xffffffff060b7836 */ /* 0x000fe40000000000 */
[----:B------:R-:W-:-:S03]  /*0700*/  VIADD R10, R5, 0xffffffff ;  /* 0xffffffff050a7836 */ /* 0x000fc60000000000 */
[----:B------:R-:W-:-:S04]  /*0710*/  ISETP.GT.U32.AND P0, PT, R11, 0xfd, PT ;  /* 0x000000fd0b00780c */ /* 0x000fc80003f04070 */
[----:B------:R-:W-:-:S13]  /*0720*/  ISETP.GT.U32.OR P0, PT, R10, 0xfd, P0 ;  /* 0x000000fd0a00780c */ /* 0x000fda0000704470 */
[----:B------:R-:W-:Y:S01]  /*0730*/  @!P0 IMAD.MOV.U32 R9, RZ, RZ, RZ ;  /* 0x000000ffff098224 */ /* 0x000fe200078e00ff */
[----:B------:R-:W-:Y:S06]  /*0740*/  @!P0 BRA `(.L_x_7) ;  /* 0x00000000005c8947 */ /* 0x000fec0003800000 */
[----:B------:R-:W-:Y:S02]  /*0750*/  FSETP.GTU.FTZ.AND P0, PT, |R0|, +INF , PT ;  /* 0x7f8000000000780b */ /* 0x000fe40003f1c200 */
[----:B------:R-:W-:-:S04]  /*0760*/  FSETP.GTU.FTZ.AND P1, PT, |R3|, +INF , PT ;  /* 0x7f8000000300780b */ /* 0x000fc80003f3c200 */
[----:B------:R-:W-:-:S13]  /*0770*/  PLOP3.LUT P0, PT, P0, P1, PT, 0xf8, 0x8f ;  /* 0x00000000008f781c */ /* 0x000fda0000703f70 */
[----:B------:R-:W-:Y:S05]  /*0780*/  @P0 BRA `(.L_x_8) ;  /* 0x00000004004c0947 */ /* 0x000fea0003800000 */
[----:B------:R-:W-:-:S13]  /*0790*/  LOP3.LUT P0, RZ, R8, 0x7fffffff, R7, 0xc8, !PT ;  /* 0x7fffffff08ff7812 */ /* 0x000fda000780c807 */
[----:B------:R-:W-:Y:S05]  /*07a0*/  @!P0 BRA `(.L_x_9) ;  /* 0x00000004003c8947 */ /* 0x000fea0003800000 */
[C---:B------:R-:W-:Y:S02]  /*07b0*/  FSETP.NEU.FTZ.AND P2, PT, |R0|.reuse, +INF , PT ;  /* 0x7f8000000000780b */ /* 0x040fe40003f5d200 */
[----:B------:R-:W-:Y:S02]  /*07c0*/  FSETP.NEU.FTZ.AND P1, PT, |R3|, +INF , PT ;  /* 0x7f8000000300780b */ /* 0x000fe40003f3d200 */
[----:B------:R-:W-:-:S11]  /*07d0*/  FSETP.NEU.FTZ.AND P0, PT, |R0|, +INF , PT ;  /* 0x7f8000000000780b */ /* 0x000fd60003f1d200 */
[----:B------:R-:W-:Y:S05]  /*07e0*/  @!P1 BRA !P2, `(.L_x_9) ;  /* 0x00000004002c9947 */ /* 0x000fea0005000000 */
[----:B------:R-:W-:-:S04]  /*07f0*/  LOP3.LUT P2, RZ, R7, 0x7fffffff, RZ, 0xc0, !PT ;  /* 0x7fffffff07ff7812 */ /* 0x000fc8000784c0ff */
[----:B------:R-:W-:-:S13]  /*0800*/  PLOP3.LUT P1, PT, P1, P2, PT, 0x2f, 0xf2 ;  /* 0x0000000000f2781c */ /* 0x000fda0000f24577 */
[----:B------:R-:W-:Y:S05]  /*0810*/  @P1 BRA `(.L_x_10) ;  /* 0x0000000400181947 */ /* 0x000fea0003800000 */
[----:B------:R-:W-:-:S04]  /*0820*/  LOP3.LUT P1, RZ, R8, 0x7fffffff, RZ, 0xc0, !PT ;  /* 0x7fffffff08ff7812 */ /* 0x000fc8000782c0ff */
[----:B------:R-:W-:-:S13]  /*0830*/  PLOP3.LUT P0, PT, P0, P1, PT, 0x2f, 0xf2 ;  /* 0x0000000000f2781c */ /* 0x000fda0000702577 */
[----:B------:R-:W-:Y:S05]  /*0840*/  @P0 BRA `(.L_x_11) ;  /* 0x0000000400000947 */ /* 0x000fea0003800000 */
[----:B------:R-:W-:Y:S02]  /*0850*/  ISETP.GE.AND P0, PT, R10, RZ, PT ;  /* 0x000000ff0a00720c */ /* 0x000fe40003f06270 */
[----:B------:R-:W-:-:S11]  /*0860*/  ISETP.GE.AND P1, PT, R11, RZ, PT ;  /* 0x000000ff0b00720c */ /* 0x000fd60003f26270 */
[----:B------:R-:W-:Y:S02]  /*0870*/  @P0 IMAD.MOV.U32 R9, RZ, RZ, RZ ;  /* 0x000000ffff090224 */ /* 0x000fe400078e00ff */
[----:B------:R-:W-:Y:S01]  /*0880*/  @!P0 FFMA R7, R0, 1.84467440737095516160e+19, RZ ;  /* 0x5f80000000078823 */ /* 0x000fe200000000ff */
[----:B------:R-:W-:Y:S02]  /*0890*/  @!P0 IMAD.MOV.U32 R9, RZ, RZ, -0x40 ;  /* 0xffffffc0ff098424 */ /* 0x000fe400078e00ff */
[----:B------:R-:W-:Y:S02]  /*08a0*/  @!P1 FFMA R8, R3, 1.84467440737095516160e+19, RZ ;  /* 0x5f80000003089823 */ /* 0x000fe400000000ff */
[----:B------:R-:W-:-:S07]  /*08b0*/  @!P1 VIADD R9, R9, 0x40 ;  /* 0x0000004009099836 */ /* 0x000fce0000000000 */
.L_x_7:
[----:B------:R-:W-:Y:S01]  /*08c0*/  LEA R3, R6, 0xc0800000, 0x17 ;  /* 0xc080000006037811 */ /* 0x000fe200078eb8ff */
[----:B------:R-:W-:Y:S01]  /*08d0*/  BSSY.RECONVERGENT B2, `(.L_x_12) ;  /* 0x0000036000027945 */ /* 0x000fe20003800200 */
[----:B------:R-:W-:-:S03]  /*08e0*/  IADD3 R5, PT, PT, R5, -0x7f, RZ ;  /* 0xffffff8105057810 */ /* 0x000fc60007ffe0ff */
[----:B------:R-:W-:Y:S01]  /*08f0*/  IMAD.IADD R3, R8, 0x1, -R3 ;  /* 0x0000000108037824 */ /* 0x000fe200078e0a03 */
[C---:B------:R-:W-:Y:S01]  /*0900*/  IADD3 R6, PT, PT, R5.reuse, 0x7f, -R6 ;  /* 0x0000007f05067810 */ /* 0x040fe20007ffe806 */
[----:B------:R-:W-:Y:S02]  /*0910*/  IMAD R0, R5, -0x800000, R7 ;  /* 0xff80000005007824 */ /* 0x000fe400078e0207 */
[----:B------:R-:W0:Y:S01]  /*0920*/  MUFU.RCP R8, R3 ;  /* 0x0000000300087308 */ /* 0x000e220000001000 */
[----:B------:R-:W-:Y:S01]  /*0930*/  FADD.FTZ R11, -R3, -RZ ;  /* 0x800000ff030b7221 */ /* 0x000fe20000010100 */
[----:B------:R-:W-:-:S03]  /*0940*/  IMAD.IADD R6, R6, 0x1, R9 ;  /* 0x0000000106067824 */ /* 0x000fc600078e0209 */
[----:B0-----:R-:W-:-:S04]  /*0950*/  FFMA R13, R8, R11, 1 ;  /* 0x3f800000080d7423 */ /* 0x001fc8000000000b */
[----:B------:R-:W-:-:S04]  /*0960*/  FFMA R10, R8, R13, R8 ;  /* 0x0000000d080a7223 */ /* 0x000fc80000000008 */
[----:B------:R-:W-:-:S04]  /*0970*/  FFMA R7, R0, R10, RZ ;  /* 0x0000000a00077223 */ /* 0x000fc800000000ff */
[----:B------:R-:W-:-:S04]  /*0980*/  FFMA R8, R11, R7, R0 ;  /* 0x000000070b087223 */ /* 0x000fc80000000000 */
[----:B------:R-:W-:-:S04]  /*0990*/  FFMA R7, R10, R8, R7 ;  /* 0x000000080a077223 */ /* 0x000fc80000000007 */
[----:B------:R-:W-:-:S04]  /*09a0*/  FFMA R8, R11, R7, R0 ;  /* 0x000000070b087223 */ /* 0x000fc80000000000 */
[----:B------:R-:W-:-:S05]  /*09b0*/  FFMA R0, R10, R8, R7 ;  /* 0x000000080a007223 */ /* 0x000fca0000000007 */
[----:B------:R-:W-:-:S04]  /*09c0*/  SHF.R.U32.HI R3, RZ, 0x17, R0 ;  /* 0x00000017ff037819 */ /* 0x000fc80000011600 */
[----:B------:R-:W-:-:S05]  /*09d0*/  LOP3.LUT R3, R3, 0xff, RZ, 0xc0, !PT ;  /* 0x000000ff03037812 */ /* 0x000fca00078ec0ff */
[----:B------:R-:W-:-:S04]  /*09e0*/  IMAD.IADD R9, R3, 0x1, R6 ;  /* 0x0000000103097824 */ /* 0x000fc800078e0206 */
[----:B------:R-:W-:-:S05]  /*09f0*/  VIADD R3, R9, 0xffffffff ;  /* 0xffffffff09037836 */ /* 0x000fca0000000000 */
[----:B------:R-:W-:-:S13]  /*0a00*/  ISETP.GE.U32.AND P0, PT, R3, 0xfe, PT ;  /* 0x000000fe0300780c */ /* 0x000fda0003f06070 */
[----:B------:R-:W-:Y:S05]  /*0a10*/  @!P0 BRA `(.L_x_13) ;  /* 0x0000000000808947 */ /* 0x000fea0003800000 */
[----:B------:R-:W-:-:S13]  /*0a20*/  ISETP.GT.AND P0, PT, R9, 0xfe, PT ;  /* 0x000000fe0900780c */ /* 0x000fda0003f04270 */
[----:B------:R-:W-:Y:S05]  /*0a30*/  @P0 BRA `(.L_x_14) ;  /* 0x00000000006c0947 */ /* 0x000fea0003800000 */
[----:B------:R-:W-:-:S13]  /*0a40*/  ISETP.GE.AND P0, PT, R9, 0x1, PT ;  /* 0x000000010900780c */ /* 0x000fda0003f06270 */
[----:B------:R-:W-:Y:S05]  /*0a50*/  @P0 BRA `(.L_x_15) ;  /* 0x0000000000740947 */ /* 0x000fea0003800000 */
[----:B------:R-:W-:Y:S02]  /*0a60*/  ISETP.GE.AND P0, PT, R9, -0x18, PT ;  /* 0xffffffe80900780c */ /* 0x000fe40003f06270 */
[----:B------:R-:W-:-:S11]  /*0a70*/  LOP3.LUT R0, R0, 0x80000000, RZ, 0xc0, !PT ;  /* 0x8000000000007812 */ /* 0x000fd600078ec0ff */
[----:B------:R-:W-:Y:S05]  /*0a80*/  @!P0 BRA `(.L_x_15) ;  /* 0x0000000000688947 */ /* 0x000fea0003800000 */
[CCC-:B------:R-:W-:Y:S01]  /*0a90*/  FFMA.RZ R3, R10.reuse, R8.reuse, R7.reuse ;  /* 0x000000080a037223 */ /* 0x1c0fe2000000c007 */
[CCC-:B------:R-:W-:Y:S01]  /*0aa0*/  FFMA.RM R6, R10.reuse, R8.reuse, R7.reuse ;  /* 0x000000080a067223 */ /* 0x1c0fe20000004007 */
[C---:B------:R-:W-:Y:S02]  /*0ab0*/  ISETP.NE.AND P2, PT, R9.reuse, RZ, PT ;  /* 0x000000ff0900720c */ /* 0x040fe40003f45270 */
[----:B------:R-:W-:Y:S02]  /*0ac0*/  ISETP.NE.AND P1, PT, R9, RZ, PT ;  /* 0x000000ff0900720c */ /* 0x000fe40003f25270 */
[----:B------:R-:W-:Y:S01]  /*0ad0*/  LOP3.LUT R5, R3, 0x7fffff, RZ, 0xc0, !PT ;  /* 0x007fffff03057812 */ /* 0x000fe200078ec0ff */
[----:B------:R-:W-:Y:S01]  /*0ae0*/  FFMA.RP R3, R10, R8, R7 ;  /* 0x000000080a037223 */ /* 0x000fe20000008007 */
[----:B------:R-:W-:Y:S02]  /*0af0*/  VIADD R8, R9, 0x20 ;  /* 0x0000002009087836 */ /* 0x000fe40000000000 */
[----:B------:R-:W-:Y:S01]  /*0b00*/  LOP3.LUT R5, R5, 0x800000, RZ, 0xfc, !PT ;  /* 0x0080000005057812 */ /* 0x000fe200078efcff */
[----:B------:R-:W-:Y:S01]  /*0b10*/  IMAD.MOV R7, RZ, RZ, -R9 ;  /* 0x000000ffff077224 */ /* 0x000fe200078e0a09 */
[----:B------:R-:W-:-:S02]  /*0b20*/  FSETP.NEU.FTZ.AND P0, PT, R3, R6, PT ;  /* 0x000000060300720b */ /* 0x000fc40003f1d000 */
[----:B------:R-:W-:Y:S02]  /*0b30*/  SHF.L.U32 R8, R5, R8, RZ ;  /* 0x0000000805087219 */ /* 0x000fe400000006ff */
[----:B------:R-:W-:Y:S02]  /*0b40*/  SEL R6, R7, RZ, P2 ;  /* 0x000000ff07067207 */ /* 0x000fe40001000000 */
[----:B------:R-:W-:Y:S02]  /*0b50*/  ISETP.NE.AND P1, PT, R8, RZ, P1 ;  /* 0x000000ff0800720c */ /* 0x000fe40000f25270 */
[----:B------:R-:W-:Y:S02]  /*0b60*/  SHF.R.U32.HI R6, RZ, R6, R5 ;  /* 0x00000006ff067219 */ /* 0x000fe40000011605 */
[----:B------:R-:W-:Y:S02]  /*0b70*/  PLOP3.LUT P0, PT, P0, P1, PT, 0xf8, 0x8f ;  /* 0x00000000008f781c */ /* 0x000fe40000703f70 */
[----:B------:R-:W-:-:S02]  /*0b80*/  SHF.R.U32.HI R8, RZ, 0x1, R6 ;  /* 0x00000001ff087819 */ /* 0x000fc40000011606 */
[----:B------:R-:W-:-:S04]  /*0b90*/  SEL R3, RZ, 0x1, !P0 ;  /* 0x00000001ff037807 */ /* 0x000fc80004000000 */
[----:B------:R-:W-:-:S04]  /*0ba0*/  LOP3.LUT R3, R3, 0x1, R8, 0xf8, !PT ;  /* 0x0000000103037812 */ /* 0x000fc800078ef808 */
[----:B------:R-:W-:-:S05]  /*0bb0*/  LOP3.LUT R3, R3, R6, RZ, 0xc0, !PT ;  /* 0x0000000603037212 */ /* 0x000fca00078ec0ff */
[----:B------:R-:W-:-:S05]  /*0bc0*/  IMAD.IADD R3, R8, 0x1, R3 ;  /* 0x0000000108037824 */ /* 0x000fca00078e0203 */
[----:B------:R-:W-:Y:S01]  /*0bd0*/  LOP3.LUT R0, R3, R0, RZ, 0xfc, !PT ;  /* 0x0000000003007212 */ /* 0x000fe200078efcff */
[----:B------:R-:W-:Y:S06]  /*0be0*/  BRA `(.L_x_15) ;  /* 0x0000000000107947 */ /* 0x000fec0003800000 */
.L_x_14:
[----:B------:R-:W-:-:S04]  /*0bf0*/  LOP3.LUT R0, R0, 0x80000000, RZ, 0xc0, !PT ;  /* 0x8000000000007812 */ /* 0x000fc800078ec0ff */
[----:B------:R-:W-:Y:S01]  /*0c00*/  LOP3.LUT R0, R0, 0x7f800000, RZ, 0xfc, !PT ;  /* 0x7f80000000007812 */ /* 0x000fe200078efcff */
[----:B------:R-:W-:Y:S06]  /*0c10*/  BRA `(.L_x_15) ;  /* 0x0000000000047947 */ /* 0x000fec0003800000 */
.L_x_13:
[----:B------:R-:W-:-:S07]  /*0c20*/  IMAD R0, R6, 0x800000, R0 ;  /* 0x0080000006007824 */ /* 0x000fce00078e0200 */
.L_x_15:
[----:B------:R-:W-:Y:S05]  /*0c30*/  BSYNC.RECONVERGENT B2 ;  /* 0x0000000000027941 */ /* 0x000fea0003800200 */
.L_x_12:
[----:B------:R-:W-:Y:S05]  /*0c40*/  BRA `(.L_x_16) ;  /* 0x0000000000207947 */ /* 0x000fea0003800000 */
.L_x_11:
[----:B------:R-:W-:-:S04]  /*0c50*/  LOP3.LUT R0, R8, 0x80000000, R7, 0x48, !PT ;  /* 0x8000000008007812 */ /* 0x000fc800078e4807 */
[----:B------:R-:W-:Y:S01]  /*0c60*/  LOP3.LUT R0, R0, 0x7f800000, RZ, 0xfc, !PT ;  /* 0x7f80000000007812 */ /* 0x000fe200078efcff */
[----:B------:R-:W-:Y:S06]  /*0c70*/  BRA `(.L_x_16) ;  /* 0x0000000000147947 */ /* 0x000fec0003800000 */
.L_x_10:
[----:B------:R-:W-:Y:S01]  /*0c80*/  LOP3.LUT R0, R8, 0x80000000, R7, 0x48, !PT ;  /* 0x8000000008007812 */ /* 0x000fe200078e4807 */
[----:B------:R-:W-:Y:S06]  /*0c90*/  BRA `(.L_x_16) ;  /* 0x00000000000c7947 */ /* 0x000fec0003800000 */
.L_x_9:
[----:B------:R-:W0:Y:S01]  /*0ca0*/  MUFU.RSQ R0, -QNAN ;  /* 0xffc0000000007908 */ /* 0x000e220000001400 */
[----:B------:R-:W-:Y:S05]  /*0cb0*/  BRA `(.L_x_16) ;  /* 0x0000000000047947 */ /* 0x000fea0003800000 */
.L_x_8:
[----:B------:R-:W-:-:S07]  /*0cc0*/  FADD.FTZ R0, R0, R3 ;  /* 0x0000000300007221 */ /* 0x000fce0000010000 */
.L_x_16:
[----:B------:R-:W-:Y:S05]  /*0cd0*/  BSYNC.RECONVERGENT B1 ;  /* 0x0000000000017941 */ /* 0x000fea0003800200 */
.L_x_6:
[----:B------:R-:W-:-:S04]  /*0ce0*/  IMAD.MOV.U32 R5, RZ, RZ, 0x0 ;  /* 0x00000000ff057424 */ /* 0x000fc800078e00ff */
[----:B0-----:R-:W-:Y:S05]  /*0cf0*/  RET.REL.NODEC R4 `(_Z5mergeiiPf) ;  /* 0xfffffff004c07950 */ /* 0x001fea0003c3ffff */
.L_x_17:
[----:B------:R-:W-:-:S00]  /*0d00*/  BRA `(.L_x_17) ;  /* 0xfffffffc00fc7947 */ /* 0x000fc0000383ffff */
[----:B------:R-:W-:-:S00]  /*0d10*/  NOP ;  /* 0x0000000000007918 */ /* 0x000fc00000000000 */
        /* <DEDUP_REMOVED lines=14> */
.L_x_32:


//--------------------- .text._Z9init_lineiPfS_   --------------------------
	.section	.text._Z9init_lineiPfS_,"ax",@progbits
	.align	128
        .global         _Z9init_lineiPfS_
        .type           _Z9init_lineiPfS_,@function
        .size           _Z9init_lineiPfS_,(.L_x_33 - _Z9init_lineiPfS_)
        .other          _Z9init_lineiPfS_,@"STO_CUDA_ENTRY STV_DEFAULT"
_Z9init_lineiPfS_:
.text._Z9init_lineiPfS_:
        /* <DEDUP_REMOVED lines=11> */
[----:B------:R-:W1:Y:S01]  /*00b0*/  LDCU.64 UR4, c[0x0][0x358] ;  /* 0x00006b00ff0477ac */ /* 0x000e620008000a00 */
[----:B------:R-:W-:Y:S02]  /*00c0*/  VIADD R2, R2, 0x1 ;  /* 0x0000000102027836 */ /* 0x000fe40000000000 */
[----:B------:R-:W2:Y:S01]  /*00d0*/  FCHK P0, R0, R3 ;  /* 0x0000000300007302 */ /* 0x000ea20000000000 */
[----:B0-----:R-:W-:-:S04]  /*00e0*/  FFMA R5, -R3, R4, 1 ;  /* 0x3f80000003057423 */ /* 0x001fc80000000104 */
[----:B------:R-:W-:-:S04]  /*00f0*/  FFMA R5, R4, R5, R4 ;  /* 0x0000000504057223 */ /* 0x000fc80000000004 */
[----:B------:R-:W-:-:S04]  /*0100*/  FFMA R4, R0, R5, RZ ;  /* 0x0000000500047223 */ /* 0x000fc800000000ff */
[----:B------:R-:W-:-:S04]  /*0110*/  FFMA R6, -R3, R4, R0 ;  /* 0x0000000403067223 */ /* 0x000fc80000000100 */
[----:B------:R-:W-:Y:S01]  /*0120*/  FFMA R10, R5, R6, R4 ;  /* 0x00000006050a7223 */ /* 0x000fe20000000004 */
[----:B-12---:R-:W-:Y:S06]  /*0130*/  @!P0 BRA `(.L_x_19) ;  /* 0x00000000000c8947 */ /* 0x006fec0003800000 */
[----:B------:R-:W-:-:S07]  /*0140*/  MOV R4, 0x160 ;  /* 0x0000016000047802 */ /* 0x000fce0000000f00 */
[----:B------:R-:W-:Y:S05]  /*0150*/  CALL.REL.NOINC `($__internal_1_$__cuda_sm3x_div_rn_noftz_f32_slowpath) ;  /* 0x0000000000407944 */ /* 0x000fea0003c00000 */
[----:B------:R-:W-:-:S07]  /*0160*/  IMAD.MOV.U32 R10, RZ, RZ, R0 ;  /* 0x000000ffff0a7224 */ /* 0x000fce00078e0000 */
.L_x_19:
[----:B------:R-:W-:Y:S05]  /*0170*/  BSYNC.RECONVERGENT B0 ;  /* 0x0000000000007941 */ /* 0x000fea0003800200 */
.L_x_18:
[----:B------:R-:W0:Y:S01]  /*0180*/  F2F.F64.F32 R4, R10 ;  /* 0x0000000a00047310 */ /* 0x000e220000201800 */
[----:B------:R-:W-:Y:S01]  /*0190*/  UMOV UR6, 0x53c8d4f1 ;  /* 0x53c8d4f100067882 */ /* 0x000fe20000000000 */
[----:B------:R-:W-:Y:S01]  /*01a0*/  UMOV UR7, 0x401921fb ;  /* 0x401921fb00077882 */ /* 0x000fe20000000000 */
[----:B------:R-:W1:Y:S08]  /*01b0*/  LDC.64 R6, c[0x0][0x388] ;  /* 0x0000e200ff067b82 */ /* 0x000e700000000a00 */
[----:B------:R-:W2:Y:S01]  /*01c0*/  LDC.64 R8, c[0x0][0x390] ;  /* 0x0000e400ff087b82 */ /* 0x000ea20000000a00 */
[----:B0-----:R-:W-:-:S10]  /*01d0*/  DMUL R4, R4, UR6 ;  /* 0x0000000604047c28 */ /* 0x001fd40008000000 */
[----:B------:R-:W0:Y:S01]  /*01e0*/  F2F.F32.F64 R4, R4 ;  /* 0x0000000400047310 */ /* 0x000e220000301000 */
[----:B-1----:R-:W-:-:S04]  /*01f0*/  IMAD.WIDE R6, R2, 0x4, R6 ;  /* 0x0000000402067825 */ /* 0x002fc800078e0206 */
[----:B--2---:R-:W-:-:S04]  /*0200*/  IMAD.WIDE R2, R2, 0x4, R8 ;  /* 0x0000000402027825 */ /* 0x004fc800078e0208 */
[----:B0-----:R-:W-:-:S06]  /*0210*/  FMUL.RZ R11, R4, 0.15915493667125701904 ;  /* 0x3e22f983040b7820 */ /* 0x001fcc000040c000 */
[----:B------:R-:W0:Y:S02]  /*0220*/  MUFU.SIN R11, R11 ;  /* 0x0000000b000b7308 */ /* 0x000e240000000400 */
[----:B0-----:R-:W-:Y:S04]  /*0230*/  STG.E desc[UR4][R6.64], R11 ;  /* 0x0000000b06007986 */ /* 0x001fe8000c101904 */
[----:B------:R-:W-:Y:S01]  /*0240*/  STG.E desc[UR4][R2.64], R11 ;  /* 0x0000000b02007986 */ /* 0x000fe2000c101904 */
[----:B------:R-:W-:Y:S05]  /*0250*/  EXIT ;  /* 0x000000000000794d */ /* 0x000fea0003800000 */
        .weak           $__internal_1_$__cuda_sm3x_div_rn_noftz_f32_slowpath
        .type           $__internal_1_$__cuda_sm3x_div_rn_noftz_f32_slowpath,@function
        .size           $__internal_1_$__cuda_sm3x_div_rn_noftz_f32_slowpath,(.L_x_33 - $__internal_1_$__cuda_sm3x_div_rn_noftz_f32_slowpath)
$__internal_1_$__cuda_sm3x_div_rn_noftz_f32_slowpath:
        /* <DEDUP_REMOVED lines=36> */
.L_x_21:
[----:B------:R-:W-:Y:S01]  /*04a0*/  LEA R3, R6, 0xc0800000, 0x17 ;  /* 0xc080000006037811 */ /* 0x000fe200078eb8ff */
[----:B------:R-:W-:Y:S01]  /*04b0*/  VIADD R5, R5, 0xffffff81 ;  /* 0xffffff8105057836 */ /* 0x000fe20000000000 */
[----:B------:R-:W-:Y:S03]  /*04c0*/  BSSY.RECONVERGENT B2, `(.L_x_26) ;  /* 0x0000035000027945 */ /* 0x000fe60003800200 */
        /* <DEDUP_REMOVED lines=48> */
.L_x_28:
[----:B------:R-:W-:-:S04]  /*07d0*/  LOP3.LUT R0, R0, 0x80000000, RZ, 0xc0, !PT ;  /* 0x8000000000007812 */ /* 0x000fc800078ec0ff */
[----:B------:R-:W-:Y:S01]  /*07e0*/  LOP3.LUT R0, R0, 0x7f800000, RZ, 0xfc, !PT ;  /* 0x7f80000000007812 */ /* 0x000fe200078efcff */
[----:B------:R-:W-:Y:S06]  /*07f0*/  BRA `(.L_x_29) ;  /* 0x0000000000047947 */ /* 0x000fec0003800000 */
.L_x_27:
[----:B------:R-:W-:-:S07]  /*0800*/  IMAD R0, R6, 0x800000, R0 ;  /* 0x0080000006007824 */ /* 0x000fce00078e0200 */
.L_x_29:
[----:B------:R-:W-:Y:S05]  /*0810*/  BSYNC.RECONVERGENT B2 ;  /* 0x0000000000027941 */ /* 0x000fea0003800200 */
.L_x_26:
[----:B------:R-:W-:Y:S05]  /*0820*/  BRA `(.L_x_30) ;  /* 0x0000000000207947 */ /* 0x000fea0003800000 */
.L_x_25:
[----:B------:R-:W-:-:S04]  /*0830*/  LOP3.LUT R0, R8, 0x80000000, R7, 0x48, !PT ;  /* 0x8000000008007812 */ /* 0x000fc800078e4807 */
[----:B------:R-:W-:Y:S01]  /*0840*/  LOP3.LUT R0, R0, 0x7f800000, RZ, 0xfc, !PT ;  /* 0x7f80000000007812 */ /* 0x000fe200078efcff */
[----:B------:R-:W-:Y:S06]  /*0850*/  BRA `(.L_x_30) ;  /* 0x0000000000147947 */ /* 0x000fec0003800000 */
.L_x_24:
[----:B------:R-:W-:Y:S01]  /*0860*/  LOP3.LUT R0, R8, 0x80000000, R7, 0x48, !PT ;  /* 0x8000000008007812 */ /* 0x000fe200078e4807 */
[----:B------:R-:W-:Y:S06]  /*0870*/  BRA `(.L_x_30) ;  /* 0x00000000000c7947 */ /* 0x000fec0003800000 */
.L_x_23:
[----:B------:R-:W0:Y:S01]  /*0880*/  MUFU.RSQ R0, -QNAN ;  /* 0xffc0000000007908 */ /* 0x000e220000001400 */
[----:B------:R-:W-:Y:S05]  /*0890*/  BRA `(.L_x_30) ;  /* 0x0000000000047947 */ /* 0x000fea0003800000 */
.L_x_22:
[----:B------:R-:W-:-:S07]  /*08a0*/  FADD.FTZ R0, R0, R3 ;  /* 0x0000000300007221 */ /* 0x000fce0000010000 */
.L_x_30:
[----:B------:R-:W-:Y:S05]  /*08b0*/  BSYNC.RECONVERGENT B1 ;  /* 0x0000000000017941 */ /* 0x000fea0003800200 */
.L_x_20:
[----:B------:R-:W-:-:S04]  /*08c0*/  IMAD.MOV.U32 R5, RZ, RZ, 0x0 ;  /* 0x00000000ff057424 */ /* 0x000fc800078e00ff */
[----:B0-----:R-:W-:Y:S05]  /*08d0*/  RET.REL.NODEC R4 `(_Z9init_lineiPfS_) ;  /* 0xfffffff404c87950 */ /* 0x001fea0003c3ffff */
.L_x_31:
        /* <DEDUP_REMOVED lines=10> */
.L_x_33:


//--------------------- .nv.shared.reserved.0     --------------------------
	.section	.nv.shared.reserved.0,"aw",@nobits
	.weak		__nv_reservedSMEM_offset_0_alias
	.size		__nv_reservedSMEM_offset_0_alias, 0, 64
	.other		__nv_reservedSMEM_offset_0_alias,@"STO_CUDA_RESERVED_SHARED STV_DEFAULT"
__nv_reservedSMEM_offset_0_alias:
	.zero		0
	.zero		64


//--------------------- .nv.constant0._Z5mergeiiPf --------------------------
	.section	.nv.constant0._Z5mergeiiPf,"a",@progbits
	.sectionflags	@""
	.align	4
.nv.constant0._Z5mergeiiPf:
	.zero		912


//--------------------- .nv.constant0._Z9init_lineiPfS_ --------------------------
	.section	.nv.constant0._Z9init_lineiPfS_,"a",@progbits
	.sectionflags	@""
	.align	4
.nv.constant0._Z9init_lineiPfS_:
	.zero		920


//--------------------- SYMBOLS --------------------------

	.type		.nv.reservedSmem.offset0,@object
	.size		.nv.reservedSmem.offset0,0x4
